//
// Generated by NVIDIA NVVM Compiler
//
// Compiler Build ID: CL-36424714
// Cuda compilation tools, release 13.0, V13.0.88
// Based on NVVM 20.0.0
//

.version 9.0
.target sm_100
.address_size 64

	// .globl	_Z8cuda_dotPdS_iiiS_

.visible .entry _Z8cuda_dotPdS_iiiS_(
	.param .u64 .ptr .align 1 _Z8cuda_dotPdS_iiiS__param_0,
	.param .u64 .ptr .align 1 _Z8cuda_dotPdS_iiiS__param_1,
	.param .u32 _Z8cuda_dotPdS_iiiS__param_2,
	.param .u32 _Z8cuda_dotPdS_iiiS__param_3,
	.param .u32 _Z8cuda_dotPdS_iiiS__param_4,
	.param .u64 .ptr .align 1 _Z8cuda_dotPdS_iiiS__param_5
)
{
	.reg .pred 	%p<10>;
	.reg .b32 	%r<85>;
	.reg .b64 	%rd<69>;
	.reg .b64 	%fd<68>;

	ld.param.u64 	%rd4, [_Z8cuda_dotPdS_iiiS__param_0];
	ld.param.u64 	%rd5, [_Z8cuda_dotPdS_iiiS__param_1];
	ld.param.u32 	%r41, [_Z8cuda_dotPdS_iiiS__param_3];
	ld.param.u32 	%r42, [_Z8cuda_dotPdS_iiiS__param_4];
	ld.param.u64 	%rd3, [_Z8cuda_dotPdS_iiiS__param_5];
	cvta.to.global.u64 	%rd1, %rd5;
	cvta.to.global.u64 	%rd2, %rd4;
	setp.lt.s32 	%p1, %r42, 1;
	mov.f64 	%fd67, 0d0000000000000000;
	@%p1 bra 	$L__BB0_12;
	mov.u32 	%r44, %ctaid.x;
	mul.lo.s32 	%r1, %r42, %r44;
	mov.u32 	%r2, %tid.x;
	and.b32  	%r3, %r42, 7;
	setp.lt.u32 	%p2, %r42, 8;
	mov.f64 	%fd67, 0d0000000000000000;
	mov.b32 	%r83, 0;
	@%p2 bra 	$L__BB0_4;
	and.b32  	%r83, %r42, 2147483640;
	neg.s32 	%r81, %r83;
	add.s32 	%r80, %r2, %r41;
	shl.b32 	%r7, %r41, 3;
	shl.b32 	%r45, %r41, 1;
	add.s32 	%r79, %r2, %r45;
	mad.lo.s32 	%r78, %r41, 3, %r2;
	shl.b32 	%r46, %r41, 2;
	add.s32 	%r77, %r2, %r46;
	mad.lo.s32 	%r76, %r41, 5, %r2;
	mad.lo.s32 	%r75, %r41, 6, %r2;
	mad.lo.s32 	%r74, %r41, 7, %r2;
	add.s32 	%r72, %r1, 3;
	mov.f64 	%fd67, 0d0000000000000000;
	mov.u32 	%r73, %r2;
$L__BB0_3:
	.pragma "nounroll";
	add.s32 	%r47, %r72, -3;
	mul.wide.u32 	%rd6, %r47, 8;
	add.s64 	%rd7, %rd2, %rd6;
	ld.global.f64 	%fd17, [%rd7];
	mul.wide.u32 	%rd8, %r73, 8;
	add.s64 	%rd9, %rd1, %rd8;
	ld.global.f64 	%fd18, [%rd9];
	fma.rn.f64 	%fd19, %fd17, %fd18, %fd67;
	add.s32 	%r48, %r72, -2;
	mul.wide.u32 	%rd10, %r48, 8;
	add.s64 	%rd11, %rd2, %rd10;
	ld.global.f64 	%fd20, [%rd11];
	mul.wide.u32 	%rd12, %r80, 8;
	add.s64 	%rd13, %rd1, %rd12;
	ld.global.f64 	%fd21, [%rd13];
	fma.rn.f64 	%fd22, %fd20, %fd21, %fd19;
	add.s32 	%r49, %r72, -1;
	mul.wide.u32 	%rd14, %r49, 8;
	add.s64 	%rd15, %rd2, %rd14;
	ld.global.f64 	%fd23, [%rd15];
	mul.wide.u32 	%rd16, %r79, 8;
	add.s64 	%rd17, %rd1, %rd16;
	ld.global.f64 	%fd24, [%rd17];
	fma.rn.f64 	%fd25, %fd23, %fd24, %fd22;
	add.s32 	%r50, %r72, 4;
	mul.wide.u32 	%rd18, %r72, 8;
	add.s64 	%rd19, %rd2, %rd18;
	ld.global.f64 	%fd26, [%rd19];
	mul.wide.u32 	%rd20, %r78, 8;
	add.s64 	%rd21, %rd1, %rd20;
	ld.global.f64 	%fd27, [%rd21];
	fma.rn.f64 	%fd28, %fd26, %fd27, %fd25;
	add.s32 	%r51, %r72, 1;
	mul.wide.u32 	%rd22, %r51, 8;
	add.s64 	%rd23, %rd2, %rd22;
	ld.global.f64 	%fd29, [%rd23];
	mul.wide.u32 	%rd24, %r77, 8;
	add.s64 	%rd25, %rd1, %rd24;
	ld.global.f64 	%fd30, [%rd25];
	fma.rn.f64 	%fd31, %fd29, %fd30, %fd28;
	add.s32 	%r52, %r72, 2;
	mul.wide.u32 	%rd26, %r52, 8;
	add.s64 	%rd27, %rd2, %rd26;
	ld.global.f64 	%fd32, [%rd27];
	mul.wide.u32 	%rd28, %r76, 8;
	add.s64 	%rd29, %rd1, %rd28;
	ld.global.f64 	%fd33, [%rd29];
	fma.rn.f64 	%fd34, %fd32, %fd33, %fd31;
	add.s32 	%r53, %r72, 3;
	mul.wide.u32 	%rd30, %r53, 8;
	add.s64 	%rd31, %rd2, %rd30;
	ld.global.f64 	%fd35, [%rd31];
	mul.wide.u32 	%rd32, %r75, 8;
	add.s64 	%rd33, %rd1, %rd32;
	ld.global.f64 	%fd36, [%rd33];
	fma.rn.f64 	%fd37, %fd35, %fd36, %fd34;
	mul.wide.u32 	%rd34, %r50, 8;
	add.s64 	%rd35, %rd2, %rd34;
	ld.global.f64 	%fd38, [%rd35];
	mul.wide.u32 	%rd36, %r74, 8;
	add.s64 	%rd37, %rd1, %rd36;
	ld.global.f64 	%fd39, [%rd37];
	fma.rn.f64 	%fd67, %fd38, %fd39, %fd37;
	add.s32 	%r81, %r81, 8;
	add.s32 	%r80, %r80, %r7;
	add.s32 	%r79, %r79, %r7;
	add.s32 	%r78, %r78, %r7;
	add.s32 	%r77, %r77, %r7;
	add.s32 	%r76, %r76, %r7;
	add.s32 	%r75, %r75, %r7;
	add.s32 	%r74, %r74, %r7;
	add.s32 	%r73, %r73, %r7;
	add.s32 	%r72, %r72, 8;
	setp.ne.s32 	%p3, %r81, 0;
	@%p3 bra 	$L__BB0_3;
$L__BB0_4:
	setp.eq.s32 	%p4, %r3, 0;
	@%p4 bra 	$L__BB0_12;
	and.b32  	%r36, %r42, 3;
	setp.lt.u32 	%p5, %r3, 4;
	@%p5 bra 	$L__BB0_7;
	add.s32 	%r54, %r83, %r1;
	mul.wide.u32 	%rd38, %r54, 8;
	add.s64 	%rd39, %rd2, %rd38;
	ld.global.f64 	%fd41, [%rd39];
	mad.lo.s32 	%r55, %r83, %r41, %r2;
	mul.wide.u32 	%rd40, %r55, 8;
	add.s64 	%rd41, %rd1, %rd40;
	ld.global.f64 	%fd42, [%rd41];
	fma.rn.f64 	%fd43, %fd41, %fd42, %fd67;
	add.s32 	%r56, %r54, 1;
	mul.wide.u32 	%rd42, %r56, 8;
	add.s64 	%rd43, %rd2, %rd42;
	ld.global.f64 	%fd44, [%rd43];
	add.s32 	%r57, %r55, %r41;
	mul.wide.u32 	%rd44, %r57, 8;
	add.s64 	%rd45, %rd1, %rd44;
	ld.global.f64 	%fd45, [%rd45];
	fma.rn.f64 	%fd46, %fd44, %fd45, %fd43;
	add.s32 	%r58, %r54, 2;
	mul.wide.u32 	%rd46, %r58, 8;
	add.s64 	%rd47, %rd2, %rd46;
	ld.global.f64 	%fd47, [%rd47];
	add.s32 	%r59, %r57, %r41;
	mul.wide.u32 	%rd48, %r59, 8;
	add.s64 	%rd49, %rd1, %rd48;
	ld.global.f64 	%fd48, [%rd49];
	fma.rn.f64 	%fd49, %fd47, %fd48, %fd46;
	add.s32 	%r60, %r54, 3;
	mul.wide.u32 	%rd50, %r60, 8;
	add.s64 	%rd51, %rd2, %rd50;
	ld.global.f64 	%fd50, [%rd51];
	add.s32 	%r61, %r59, %r41;
	mul.wide.u32 	%rd52, %r61, 8;
	add.s64 	%rd53, %rd1, %rd52;
	ld.global.f64 	%fd51, [%rd53];
	fma.rn.f64 	%fd67, %fd50, %fd51, %fd49;
	add.s32 	%r83, %r83, 4;
$L__BB0_7:
	setp.eq.s32 	%p6, %r36, 0;
	@%p6 bra 	$L__BB0_12;
	setp.eq.s32 	%p7, %r36, 1;
	@%p7 bra 	$L__BB0_10;
	add.s32 	%r62, %r83, %r1;
	mul.wide.u32 	%rd54, %r62, 8;
	add.s64 	%rd55, %rd2, %rd54;
	ld.global.f64 	%fd53, [%rd55];
	mad.lo.s32 	%r63, %r83, %r41, %r2;
	mul.wide.u32 	%rd56, %r63, 8;
	add.s64 	%rd57, %rd1, %rd56;
	ld.global.f64 	%fd54, [%rd57];
	fma.rn.f64 	%fd55, %fd53, %fd54, %fd67;
	add.s32 	%r64, %r62, 1;
	mul.wide.u32 	%rd58, %r64, 8;
	add.s64 	%rd59, %rd2, %rd58;
	ld.global.f64 	%fd56, [%rd59];
	add.s32 	%r65, %r63, %r41;
	mul.wide.u32 	%rd60, %r65, 8;
	add.s64 	%rd61, %rd1, %rd60;
	ld.global.f64 	%fd57, [%rd61];
	fma.rn.f64 	%fd67, %fd56, %fd57, %fd55;
	add.s32 	%r83, %r83, 2;
$L__BB0_10:
	and.b32  	%r66, %r42, 1;
	setp.eq.b32 	%p8, %r66, 1;
	not.pred 	%p9, %p8;
	@%p9 bra 	$L__BB0_12;
	add.s32 	%r67, %r83, %r1;
	mul.wide.u32 	%rd62, %r67, 8;
	add.s64 	%rd63, %rd2, %rd62;
	ld.global.f64 	%fd58, [%rd63];
	mad.lo.s32 	%r68, %r83, %r41, %r2;
	mul.wide.u32 	%rd64, %r68, 8;
	add.s64 	%rd65, %rd1, %rd64;
	ld.global.f64 	%fd59, [%rd65];
	fma.rn.f64 	%fd67, %fd58, %fd59, %fd67;
$L__BB0_12:
	cvta.to.global.u64 	%rd66, %rd3;
	mov.u32 	%r69, %ctaid.x;
	mov.u32 	%r70, %tid.x;
	mad.lo.s32 	%r71, %r41, %r69, %r70;
	mul.wide.u32 	%rd67, %r71, 8;
	add.s64 	%rd68, %rd66, %rd67;
	st.global.f64 	[%rd68], %fd67;
	ret;

}
	// .globl	_Z9cuda_multPdS_S_
.visible .entry _Z9cuda_multPdS_S_(
	.param .u64 .ptr .align 1 _Z9cuda_multPdS_S__param_0,
	.param .u64 .ptr .align 1 _Z9cuda_multPdS_S__param_1,
	.param .u64 .ptr .align 1 _Z9cuda_multPdS_S__param_2
)
{
	.reg .b32 	%r<5>;
	.reg .b64 	%rd<11>;
	.reg .b64 	%fd<4>;

	ld.param.u64 	%rd1, [_Z9cuda_multPdS_S__param_0];
	ld.param.u64 	%rd2, [_Z9cuda_multPdS_S__param_1];
	ld.param.u64 	%rd3, [_Z9cuda_multPdS_S__param_2];
	cvta.to.global.u64 	%rd4, %rd3;
	cvta.to.global.u64 	%rd5, %rd2;
	cvta.to.global.u64 	%rd6, %rd1;
	mov.u32 	%r1, %ctaid.x;
	mov.u32 	%r2, %ntid.x;
	mov.u32 	%r3, %tid.x;
	mad.lo.s32 	%r4, %r1, %r2, %r3;
	mul.wide.u32 	%rd7, %r4, 8;
	add.s64 	%rd8, %rd6, %rd7;
	ld.global.f64 	%fd1, [%rd8];
	add.s64 	%rd9, %rd5, %rd7;
	ld.global.f64 	%fd2, [%rd9];
	mul.f64 	%fd3, %fd1, %fd2;
	add.s64 	%rd10, %rd4, %rd7;
	st.global.f64 	[%rd10], %fd3;
	ret;

}
	// .globl	_Z8cuda_subPdS_S_
.visible .entry _Z8cuda_subPdS_S_(
	.param .u64 .ptr .align 1 _Z8cuda_subPdS_S__param_0,
	.param .u64 .ptr .align 1 _Z8cuda_subPdS_S__param_1,
	.param .u64 .ptr .align 1 _Z8cuda_subPdS_S__param_2
)
{
	.reg .b32 	%r<5>;
	.reg .b64 	%rd<11>;
	.reg .b64 	%fd<4>;

	ld.param.u64 	%rd1, [_Z8cuda_subPdS_S__param_0];
	ld.param.u64 	%rd2, [_Z8cuda_subPdS_S__param_1];
	ld.param.u64 	%rd3, [_Z8cuda_subPdS_S__param_2];
	cvta.to.global.u64 	%rd4, %rd3;
	cvta.to.global.u64 	%rd5, %rd2;
	cvta.to.global.u64 	%rd6, %rd1;
	mov.u32 	%r1, %ctaid.x;
	mov.u32 	%r2, %ntid.x;
	mov.u32 	%r3, %tid.x;
	mad.lo.s32 	%r4, %r1, %r2, %r3;
	mul.wide.u32 	%rd7, %r4, 8;
	add.s64 	%rd8, %rd6, %rd7;
	ld.global.f64 	%fd1, [%rd8];
	add.s64 	%rd9, %rd5, %rd7;
	ld.global.f64 	%fd2, [%rd9];
	sub.f64 	%fd3, %fd1, %fd2;
	add.s64 	%rd10, %rd4, %rd7;
	st.global.f64 	[%rd10], %fd3;
	ret;

}
	// .globl	_Z8cuda_addPdS_S_
.visible .entry _Z8cuda_addPdS_S_(
	.param .u64 .ptr .align 1 _Z8cuda_addPdS_S__param_0,
	.param .u64 .ptr .align 1 _Z8cuda_addPdS_S__param_1,
	.param .u64 .ptr .align 1 _Z8cuda_addPdS_S__param_2
)
{
	.reg .b32 	%r<5>;
	.reg .b64 	%rd<11>;
	.reg .b64 	%fd<4>;

	ld.param.u64 	%rd1, [_Z8cuda_addPdS_S__param_0];
	ld.param.u64 	%rd2, [_Z8cuda_addPdS_S__param_1];
	ld.param.u64 	%rd3, [_Z8cuda_addPdS_S__param_2];
	cvta.to.global.u64 	%rd4, %rd3;
	cvta.to.global.u64 	%rd5, %rd2;
	cvta.to.global.u64 	%rd6, %rd1;
	mov.u32 	%r1, %ctaid.x;
	mov.u32 	%r2, %ntid.x;
	mov.u32 	%r3, %tid.x;
	mad.lo.s32 	%r4, %r1, %r2, %r3;
	mul.wide.u32 	%rd7, %r4, 8;
	add.s64 	%rd8, %rd6, %rd7;
	ld.global.f64 	%fd1, [%rd8];
	add.s64 	%rd9, %rd5, %rd7;
	ld.global.f64 	%fd2, [%rd9];
	add.f64 	%fd3, %fd1, %fd2;
	add.s64 	%rd10, %rd4, %rd7;
	st.global.f64 	[%rd10], %fd3;
	ret;

}


// ===== COMPILED SASS (sm_100) =====

	.target	sm_100

	.elftype	@"ET_EXEC"


//--------------------- .note.nv.tkinfo           --------------------------
	.section	.note.nv.tkinfo,"",@"SHT_NOTE"
	.sectionflags	@"SHF_NOTE_NV_TKINFO"
	.tkinfo
        /*0018*/ 	.word	0x00000002
        /*0030*/ 	.string	""
        /*0030*/ 	.string	"ptxas"
        /*0030*/ 	.string	"Cuda compilation tools, release 13.0, V13.0.88"
        /*0030*/ 	.string	"Build cuda_13.0.r13.0/compiler.36424714_0"
        /*0030*/ 	.string	"-arch sm_100 -m 64 "



//--------------------- .note.nv.cuinfo           --------------------------
	.section	.note.nv.cuinfo,"",@"SHT_NOTE"
	.sectionflags	@"SHF_NOTE_NV_CUINFO"
        /*0018*/ 	.short	0x0002
        /*001a*/ 	.short	0x0064
        /*001c*/ 	.short	0x0082
	.zero		2


//--------------------- .nv.info                  --------------------------
	.section	.nv.info,"",@"SHT_CUDA_INFO"
	.align	4


	//----- nvinfo : EIATTR_REGCOUNT
	.align		4
        /*0000*/ 	.byte	0x04, 0x2f
        /*0002*/ 	.short	(.L_1 - .L_0)
	.align		4
.L_0:
        /*0004*/ 	.word	index@(_Z8cuda_dotPdS_iiiS_)
        /*0008*/ 	.word	0x00000020


	//----- nvinfo : EIATTR_FRAME_SIZE
	.align		4
.L_1:
        /*000c*/ 	.byte	0x04, 0x11
        /*000e*/ 	.short	(.L_3 - .L_2)
	.align		4
.L_2:
        /*0010*/ 	.word	index@(_Z8cuda_dotPdS_iiiS_)
        /*0014*/ 	.word	0x00000000


	//----- nvinfo : EIATTR_REGCOUNT
	.align		4
.L_3:
        /*0018*/ 	.byte	0x04, 0x2f
        /*001a*/ 	.short	(.L_5 - .L_4)
	.align		4
.L_4:
        /*001c*/ 	.word	index@(_Z9cuda_multPdS_S_)
        /*0020*/ 	.word	0x0000000e


	//----- nvinfo : EIATTR_FRAME_SIZE
	.align		4
.L_5:
        /*0024*/ 	.byte	0x04, 0x11
        /*0026*/ 	.short	(.L_7 - .L_6)
	.align		4
.L_6:
        /*0028*/ 	.word	index@(_Z9cuda_multPdS_S_)
        /*002c*/ 	.word	0x00000000


	//----- nvinfo : EIATTR_REGCOUNT
	.align		4
.L_7:
        /*0030*/ 	.byte	0x04, 0x2f
        /*0032*/ 	.short	(.L_9 - .L_8)
	.align		4
.L_8:
        /*0034*/ 	.word	index@(_Z8cuda_subPdS_S_)
        /*0038*/ 	.word	0x0000000e


	//----- nvinfo : EIATTR_FRAME_SIZE
	.align		4
.L_9:
        /*003c*/ 	.byte	0x04, 0x11
        /*003e*/ 	.short	(.L_11 - .L_10)
	.align		4
.L_10:
        /*0040*/ 	.word	index@(_Z8cuda_subPdS_S_)
        /*0044*/ 	.word	0x00000000


	//----- nvinfo : EIATTR_REGCOUNT
	.align		4
.L_11:
        /*0048*/ 	.byte	0x04, 0x2f
        /*004a*/ 	.short	(.L_13 - .L_12)
	.align		4
.L_12:
        /*004c*/ 	.word	index@(_Z8cuda_addPdS_S_)
        /*0050*/ 	.word	0x0000000e


	//----- nvinfo : EIATTR_FRAME_SIZE
	.align		4
.L_13:
        /*0054*/ 	.byte	0x04, 0x11
        /*0056*/ 	.short	(.L_15 - .L_14)
	.align		4
.L_14:
        /*0058*/ 	.word	index@(_Z8cuda_addPdS_S_)
        /*005c*/ 	.word	0x00000000


	//----- nvinfo : EIATTR_MIN_STACK_SIZE
	.align		4
.L_15:
        /*0060*/ 	.byte	0x04, 0x12
        /*0062*/ 	.short	(.L_17 - .L_16)
	.align		4
.L_16:
        /*0064*/ 	.word	index@(_Z8cuda_addPdS_S_)
        /*0068*/ 	.word	0x00000000


	//----- nvinfo : EIATTR_MIN_STACK_SIZE
	.align		4
.L_17:
        /*006c*/ 	.byte	0x04, 0x12
        /*006e*/ 	.short	(.L_19 - .L_18)
	.align		4
.L_18:
        /*0070*/ 	.word	index@(_Z8cuda_subPdS_S_)
        /*0074*/ 	.word	0x00000000


	//----- nvinfo : EIATTR_MIN_STACK_SIZE
	.align		4
.L_19:
        /*0078*/ 	.byte	0x04, 0x12
        /*007a*/ 	.short	(.L_21 - .L_20)
	.align		4
.L_20:
        /*007c*/ 	.word	index@(_Z9cuda_multPdS_S_)
        /*0080*/ 	.word	0x00000000


	//----- nvinfo : EIATTR_MIN_STACK_SIZE
	.align		4
.L_21:
        /*0084*/ 	.byte	0x04, 0x12
        /*0086*/ 	.short	(.L_23 - .L_22)
	.align		4
.L_22:
        /*0088*/ 	.word	index@(_Z8cuda_dotPdS_iiiS_)
        /*008c*/ 	.word	0x00000000
.L_23:


//--------------------- .nv.compat                --------------------------
	.section	.nv.compat,"",@"SHT_CUDA_COMPAT_INFO"
	.align	4
        /*0000*/ 	.byte	0x02, 0x09, 0x00, 0x00, 0x02, 0x02, 0x01, 0x00, 0x02, 0x05, 0x05, 0x00, 0x03, 0x07, 0x01, 0x01
        /*0010*/ 	.byte	0x02, 0x03, 0x00, 0x00, 0x02, 0x06, 0x01, 0x00, 0x04, 0x0b, 0x08, 0x00, 0x01, 0x00, 0x00, 0x00
        /*0020*/ 	.byte	0x00, 0x00, 0x00, 0x00


//--------------------- .nv.info._Z8cuda_addPdS_S_ --------------------------
	.section	.nv.info._Z8cuda_addPdS_S_,"",@"SHT_CUDA_INFO"
	.sectionflags	@""
	.align	4


	//----- nvinfo : EIATTR_CUDA_API_VERSION
	.align		4
        /*0000*/ 	.byte	0x04, 0x37
        /*0002*/ 	.short	(.L_25 - .L_24)
.L_24:
        /*0004*/ 	.word	0x00000082


	//----- nvinfo : EIATTR_KPARAM_INFO
	.align		4
.L_25:
        /*0008*/ 	.byte	0x04, 0x17
        /*000a*/ 	.short	(.L_27 - .L_26)
.L_26:
        /*000c*/ 	.word	0x00000000
        /*0010*/ 	.short	0x0002
        /*0012*/ 	.short	0x0010
        /*0014*/ 	.byte	0x00, 0xf5, 0x21, 0x00


	//----- nvinfo : EIATTR_KPARAM_INFO
	.align		4
.L_27:
        /*0018*/ 	.byte	0x04, 0x17
        /*001a*/ 	.short	(.L_29 - .L_28)
.L_28:
        /*001c*/ 	.word	0x00000000
        /*0020*/ 	.short	0x0001
        /*0022*/ 	.short	0x0008
        /*0024*/ 	.byte	0x00, 0xf5, 0x21, 0x00


	//----- nvinfo : EIATTR_KPARAM_INFO
	.align		4
.L_29:
        /*0028*/ 	.byte	0x04, 0x17
        /*002a*/ 	.short	(.L_31 - .L_30)
.L_30:
        /*002c*/ 	.word	0x00000000
        /*0030*/ 	.short	0x0000
        /*0032*/ 	.short	0x0000
        /*0034*/ 	.byte	0x00, 0xf5, 0x21, 0x00


	//----- nvinfo : EIATTR_SPARSE_MMA_MASK
	.align		4
.L_31:
        /*0038*/ 	.byte	0x03, 0x50
        /*003a*/ 	.short	0x0000


	//----- nvinfo : EIATTR_MAXREG_COUNT
	.align		4
        /*003c*/ 	.byte	0x03, 0x1b
        /*003e*/ 	.short	0x00ff


	//----- nvinfo : EIATTR_MERCURY_ISA_VERSION
	.align		4
        /*0040*/ 	.byte	0x03, 0x5f
        /*0042*/ 	.short	0x0101


	//----- nvinfo : EIATTR_VRC_CTA_INIT_COUNT
	.align		4
        /*0044*/ 	.byte	0x02, 0x4a
	.zero		1
	.zero		1


	//----- nvinfo : EIATTR_EXIT_INSTR_OFFSETS
	.align		4
        /*0048*/ 	.byte	0x04, 0x1c
        /*004a*/ 	.short	(.L_33 - .L_32)


	//   ....[0]....
.L_32:
        /*004c*/ 	.word	0x00000100


	//----- nvinfo : EIATTR_CBANK_PARAM_SIZE
	.align		4
.L_33:
        /*0050*/ 	.byte	0x03, 0x19
        /*0052*/ 	.short	0x0018


	//----- nvinfo : EIATTR_PARAM_CBANK
	.align		4
        /*0054*/ 	.byte	0x04, 0x0a
        /*0056*/ 	.short	(.L_35 - .L_34)
	.align		4
.L_34:
        /*0058*/ 	.word	index@(.nv.constant0._Z8cuda_addPdS_S_)
        /*005c*/ 	.short	0x0380
        /*005e*/ 	.short	0x0018


	//----- nvinfo : EIATTR_SW_WAR
	.align		4
.L_35:
        /*0060*/ 	.byte	0x04, 0x36
        /*0062*/ 	.short	(.L_37 - .L_36)
.L_36:
        /*0064*/ 	.word	0x00000008
.L_37:


//--------------------- .nv.info._Z8cuda_subPdS_S_ --------------------------
	.section	.nv.info._Z8cuda_subPdS_S_,"",@"SHT_CUDA_INFO"
	.sectionflags	@""
	.align	4


	//----- nvinfo : EIATTR_CUDA_API_VERSION
	.align		4
        /*0000*/ 	.byte	0x04, 0x37
        /*0002*/ 	.short	(.L_39 - .L_38)
.L_38:
        /*0004*/ 	.word	0x00000082


	//----- nvinfo : EIATTR_KPARAM_INFO
	.align		4
.L_39:
        /*0008*/ 	.byte	0x04, 0x17
        /*000a*/ 	.short	(.L_41 - .L_40)
.L_40:
        /*000c*/ 	.word	0x00000000
        /*0010*/ 	.short	0x0002
        /*0012*/ 	.short	0x0010
        /*0014*/ 	.byte	0x00, 0xf5, 0x21, 0x00


	//----- nvinfo : EIATTR_KPARAM_INFO
	.align		4
.L_41:
        /*0018*/ 	.byte	0x04, 0x17
        /*001a*/ 	.short	(.L_43 - .L_42)
.L_42:
        /*001c*/ 	.word	0x00000000
        /*0020*/ 	.short	0x0001
        /*0022*/ 	.short	0x0008
        /*0024*/ 	.byte	0x00, 0xf5, 0x21, 0x00


	//----- nvinfo : EIATTR_KPARAM_INFO
	.align		4
.L_43:
        /*0028*/ 	.byte	0x04, 0x17
        /*002a*/ 	.short	(.L_45 - .L_44)
.L_44:
        /*002c*/ 	.word	0x00000000
        /*0030*/ 	.short	0x0000
        /*0032*/ 	.short	0x0000
        /*0034*/ 	.byte	0x00, 0xf5, 0x21, 0x00


	//----- nvinfo : EIATTR_SPARSE_MMA_MASK
	.align		4
.L_45:
        /*0038*/ 	.byte	0x03, 0x50
        /*003a*/ 	.short	0x0000


	//----- nvinfo : EIATTR_MAXREG_COUNT
	.align		4
        /*003c*/ 	.byte	0x03, 0x1b
        /*003e*/ 	.short	0x00ff


	//----- nvinfo : EIATTR_MERCURY_ISA_VERSION
	.align		4
        /*0040*/ 	.byte	0x03, 0x5f
        /*0042*/ 	.short	0x0101


	//----- nvinfo : EIATTR_VRC_CTA_INIT_COUNT
	.align		4
        /*0044*/ 	.byte	0x02, 0x4a
	.zero		1
	.zero		1


	//----- nvinfo : EIATTR_EXIT_INSTR_OFFSETS
	.align		4
        /*0048*/ 	.byte	0x04, 0x1c
        /*004a*/ 	.short	(.L_47 - .L_46)


	//   ....[0]....
.L_46:
        /*004c*/ 	.word	0x00000100


	//----- nvinfo : EIATTR_CBANK_PARAM_SIZE
	.align		4
.L_47:
        /*0050*/ 	.byte	0x03, 0x19
        /*0052*/ 	.short	0x0018


	//----- nvinfo : EIATTR_PARAM_CBANK
	.align		4
        /*0054*/ 	.byte	0x04, 0x0a
        /*0056*/ 	.short	(.L_49 - .L_48)
	.align		4
.L_48:
        /*0058*/ 	.word	index@(.nv.constant0._Z8cuda_subPdS_S_)
        /*005c*/ 	.short	0x0380
        /*005e*/ 	.short	0x0018


	//----- nvinfo : EIATTR_SW_WAR
	.align		4
.L_49:
        /*0060*/ 	.byte	0x04, 0x36
        /*0062*/ 	.short	(.L_51 - .L_50)
.L_50:
        /*0064*/ 	.word	0x00000008
.L_51:


//--------------------- .nv.info._Z9cuda_multPdS_S_ --------------------------
	.section	.nv.info._Z9cuda_multPdS_S_,"",@"SHT_CUDA_INFO"
	.sectionflags	@""
	.align	4


	//----- nvinfo : EIATTR_CUDA_API_VERSION
	.align		4
        /*0000*/ 	.byte	0x04, 0x37
        /*0002*/ 	.short	(.L_53 - .L_52)
.L_52:
        /*0004*/ 	.word	0x00000082


	//----- nvinfo : EIATTR_KPARAM_INFO
	.align		4
.L_53:
        /*0008*/ 	.byte	0x04, 0x17
        /*000a*/ 	.short	(.L_55 - .L_54)
.L_54:
        /*000c*/ 	.word	0x00000000
        /*0010*/ 	.short	0x0002
        /*0012*/ 	.short	0x0010
        /*0014*/ 	.byte	0x00, 0xf5, 0x21, 0x00


	//----- nvinfo : EIATTR_KPARAM_INFO
	.align		4
.L_55:
        /*0018*/ 	.byte	0x04, 0x17
        /*001a*/ 	.short	(.L_57 - .L_56)
.L_56:
        /*001c*/ 	.word	0x00000000
        /*0020*/ 	.short	0x0001
        /*0022*/ 	.short	0x0008
        /*0024*/ 	.byte	0x00, 0xf5, 0x21, 0x00


	//----- nvinfo : EIATTR_KPARAM_INFO
	.align		4
.L_57:
        /*0028*/ 	.byte	0x04, 0x17
        /*002a*/ 	.short	(.L_59 - .L_58)
.L_58:
        /*002c*/ 	.word	0x00000000
        /*0030*/ 	.short	0x0000
        /*0032*/ 	.short	0x0000
        /*0034*/ 	.byte	0x00, 0xf5, 0x21, 0x00


	//----- nvinfo : EIATTR_SPARSE_MMA_MASK
	.align		4
.L_59:
        /*0038*/ 	.byte	0x03, 0x50
        /*003a*/ 	.short	0x0000


	//----- nvinfo : EIATTR_MAXREG_COUNT
	.align		4
        /*003c*/ 	.byte	0x03, 0x1b
        /*003e*/ 	.short	0x00ff


	//----- nvinfo : EIATTR_MERCURY_ISA_VERSION
	.align		4
        /*0040*/ 	.byte	0x03, 0x5f
        /*0042*/ 	.short	0x0101


	//----- nvinfo : EIATTR_VRC_CTA_INIT_COUNT
	.align		4
        /*0044*/ 	.byte	0x02, 0x4a
	.zero		1
	.zero		1


	//----- nvinfo : EIATTR_EXIT_INSTR_OFFSETS
	.align		4
        /*0048*/ 	.byte	0x04, 0x1c
        /*004a*/ 	.short	(.L_61 - .L_60)


	//   ....[0]....
.L_60:
        /*004c*/ 	.word	0x00000100


	//----- nvinfo : EIATTR_CBANK_PARAM_SIZE
	.align		4
.L_61:
        /*0050*/ 	.byte	0x03, 0x19
        /*0052*/ 	.short	0x0018


	//----- nvinfo : EIATTR_PARAM_CBANK
	.align		4
        /*0054*/ 	.byte	0x04, 0x0a
        /*0056*/ 	.short	(.L_63 - .L_62)
	.align		4
.L_62:
        /*0058*/ 	.word	index@(.nv.constant0._Z9cuda_multPdS_S_)
        /*005c*/ 	.short	0x0380
        /*005e*/ 	.short	0x0018


	//----- nvinfo : EIATTR_SW_WAR
	.align		4
.L_63:
        /*0060*/ 	.byte	0x04, 0x36
        /*0062*/ 	.short	(.L_65 - .L_64)
.L_64:
        /*0064*/ 	.word	0x00000008
.L_65:


//--------------------- .nv.info._Z8cuda_dotPdS_iiiS_ --------------------------
	.section	.nv.info._Z8cuda_dotPdS_iiiS_,"",@"SHT_CUDA_INFO"
	.sectionflags	@""
	.align	4


	//----- nvinfo : EIATTR_CUDA_API_VERSION
	.align		4
        /*0000*/ 	.byte	0x04, 0x37
        /*0002*/ 	.short	(.L_67 - .L_66)
.L_66:
        /*0004*/ 	.word	0x00000082


	//----- nvinfo : EIATTR_KPARAM_INFO
	.align		4
.L_67:
        /*0008*/ 	.byte	0x04, 0x17
        /*000a*/ 	.short	(.L_69 - .L_68)
.L_68:
        /*000c*/ 	.word	0x00000000
        /*0010*/ 	.short	0x0005
        /*0012*/ 	.short	0x0020
        /*0014*/ 	.byte	0x00, 0xf5, 0x21, 0x00


	//----- nvinfo : EIATTR_KPARAM_INFO
	.align		4
.L_69:
        /*0018*/ 	.byte	0x04, 0x17
        /*001a*/ 	.short	(.L_71 - .L_70)
.L_70:
        /*001c*/ 	.word	0x00000000
        /*0020*/ 	.short	0x0004
        /*0022*/ 	.short	0x0018
        /*0024*/ 	.byte	0x00, 0xf0, 0x11, 0x00


	//----- nvinfo : EIATTR_KPARAM_INFO
	.align		4
.L_71:
        /*0028*/ 	.byte	0x04, 0x17
        /*002a*/ 	.short	(.L_73 - .L_72)
.L_72:
        /*002c*/ 	.word	0x00000000
        /*0030*/ 	.short	0x0003
        /*0032*/ 	.short	0x0014
        /*0034*/ 	.byte	0x00, 0xf0, 0x11, 0x00


	//----- nvinfo : EIATTR_KPARAM_INFO
	.align		4
.L_73:
        /*0038*/ 	.byte	0x04, 0x17
        /*003a*/ 	.short	(.L_75 - .L_74)
.L_74:
        /*003c*/ 	.word	0x00000000
        /*0040*/ 	.short	0x0002
        /*0042*/ 	.short	0x0010
        /*0044*/ 	.byte	0x00, 0xf0, 0x11, 0x00


	//----- nvinfo : EIATTR_KPARAM_INFO
	.align		4
.L_75:
        /*0048*/ 	.byte	0x04, 0x17
        /*004a*/ 	.short	(.L_77 - .L_76)
.L_76:
        /*004c*/ 	.word	0x00000000
        /*0050*/ 	.short	0x0001
        /*0052*/ 	.short	0x0008
        /*0054*/ 	.byte	0x00, 0xf5, 0x21, 0x00


	//----- nvinfo : EIATTR_KPARAM_INFO
	.align		4
.L_77:
        /*0058*/ 	.byte	0x04, 0x17
        /*005a*/ 	.short	(.L_79 - .L_78)
.L_78:
        /*005c*/ 	.word	0x00000000
        /*0060*/ 	.short	0x0000
        /*0062*/ 	.short	0x0000
        /*0064*/ 	.byte	0x00, 0xf5, 0x21, 0x00


	//----- nvinfo : EIATTR_SPARSE_MMA_MASK
	.align		4
.L_79:
        /*0068*/ 	.byte	0x03, 0x50
        /*006a*/ 	.short	0x0000


	//----- nvinfo : EIATTR_MAXREG_COUNT
	.align		4
        /*006c*/ 	.byte	0x03, 0x1b
        /*006e*/ 	.short	0x00ff


	//----- nvinfo : EIATTR_MERCURY_ISA_VERSION
	.align		4
        /*0070*/ 	.byte	0x03, 0x5f
        /*0072*/ 	.short	0x0101


	//----- nvinfo : EIATTR_VRC_CTA_INIT_COUNT
	.align		4
        /*0074*/ 	.byte	0x02, 0x4a
	.zero		1
	.zero		1


	//----- nvinfo : EIATTR_EXIT_INSTR_OFFSETS
	.align		4
        /*0078*/ 	.byte	0x04, 0x1c
        /*007a*/ 	.short	(.L_81 - .L_80)


	//   ....[0]....
.L_80:
        /*007c*/ 	.word	0x00000a40


	//----- nvinfo : EIATTR_CBANK_PARAM_SIZE
	.align		4
.L_81:
        /*0080*/ 	.byte	0x03, 0x19
        /*0082*/ 	.short	0x0028


	//----- nvinfo : EIATTR_PARAM_CBANK
	.align		4
        /*0084*/ 	.byte	0x04, 0x0a
        /*0086*/ 	.short	(.L_83 - .L_82)
	.align		4
.L_82:
        /*0088*/ 	.word	index@(.nv.constant0._Z8cuda_dotPdS_iiiS_)
        /*008c*/ 	.short	0x0380
        /*008e*/ 	.short	0x0028


	//----- nvinfo : EIATTR_SW_WAR
	.align		4
.L_83:
        /*0090*/ 	.byte	0x04, 0x36
        /*0092*/ 	.short	(.L_85 - .L_84)
.L_84:
        /*0094*/ 	.word	0x00000008
.L_85:


//--------------------- .nv.callgraph             --------------------------
	.section	.nv.callgraph,"",@"SHT_CUDA_CALLGRAPH"
	.align	4
	.sectionentsize	8
	.align		4
        /*0000*/ 	.word	0x00000000
	.align		4
        /*0004*/ 	.word	0xffffffff
	.align		4
        /*0008*/ 	.word	0x00000000
	.align		4
        /*000c*/ 	.word	0xfffffffe
	.align		4
        /*0010*/ 	.word	0x00000000
	.align		4
        /*0014*/ 	.word	0xfffffffd
	.align		4
        /*0018*/ 	.word	0x00000000
	.align		4
        /*001c*/ 	.word	0xfffffffc


//--------------------- .text._Z8cuda_addPdS_S_   --------------------------
	.section	.text._Z8cuda_addPdS_S_,"ax",@progbits
	.align	128
        .global         _Z8cuda_addPdS_S_
        .type           _Z8cuda_addPdS_S_,@function
        .size           _Z8cuda_addPdS_S_,(.L_x_8 - _Z8cuda_addPdS_S_)
        .other          _Z8cuda_addPdS_S_,@"STO_CUDA_ENTRY STV_DEFAULT"
_Z8cuda_addPdS_S_:
.text._Z8cuda_addPdS_S_:
[----:B------:R-:W-:Y:S01]  /*0000*/  LDC R1, c[0x0][0x37c] ;  /* 0x0000df00ff017b82 */ /* 0x000fe20000000800 */
[----:B------:R-:W0:Y:S07]  /*0010*/  S2R R0, SR_TID.X ;  /* 0x0000000000007919 */ /* 0x000e2e0000002100 */
[----:B------:R-:W0:Y:S01]  /*0020*/  S2UR UR6, SR_CTAID.X ;  /* 0x00000000000679c3 */ /* 0x000e220000002500 */
[----:B------:R-:W1:Y:S07]  /*0030*/  LDCU.64 UR4, c[0x0][0x358] ;  /* 0x00006b00ff0477ac */ /* 0x000e6e0008000a00 */
[----:B------:R-:W0:Y:S08]  /*0040*/  LDC R11, c[0x0][0x360] ;  /* 0x0000d800ff0b7b82 */ /* 0x000e300000000800 */
[----:B------:R-:W2:Y:S08]  /*0050*/  LDC.64 R2, c[0x0][0x380] ;  /* 0x0000e000ff027b82 */ /* 0x000eb00000000a00 */
[----:B------:R-:W3:Y:S01]  /*0060*/  LDC.64 R4, c[0x0][0x388] ;  /* 0x0000e200ff047b82 */ /* 0x000ee20000000a00 */
[----:B0-----:R-:W-:-:S07]  /*0070*/  IMAD R11, R11, UR6, R0 ;  /* 0x000000060b0b7c24 */ /* 0x001fce000f8e0200 */
[----:B------:R-:W0:Y:S01]  /*0080*/  LDC.64 R8, c[0x0][0x390] ;  /* 0x0000e400ff087b82 */ /* 0x000e220000000a00 */
[----:B--2---:R-:W-:-:S06]  /*0090*/  IMAD.WIDE.U32 R2, R11, 0x8, R2 ;  /* 0x000000080b027825 */ /* 0x004fcc00078e0002 */
[----:B-1----:R-:W2:Y:S01]  /*00a0*/  LDG.E.64 R2, desc[UR4][R2.64] ;  /* 0x0000000402027981 */ /* 0x002ea2000c1e1b00 */
[----:B---3--:R-:W-:-:S06]  /*00b0*/  IMAD.WIDE.U32 R4, R11, 0x8, R4 ;  /* 0x000000080b047825 */ /* 0x008fcc00078e0004 */
[----:B------:R-:W2:Y:S01]  /*00c0*/  LDG.E.64 R4, desc[UR4][R4.64] ;  /* 0x0000000404047981 */ /* 0x000ea2000c1e1b00 */
[----:B0-----:R-:W-:Y:S01]  /*00d0*/  IMAD.WIDE.U32 R8, R11, 0x8, R8 ;  /* 0x000000080b087825 */ /* 0x001fe200078e0008 */
[----:B--2---:R-:W-:-:S07]  /*00e0*/  DADD R6, R2, R4 ;  /* 0x0000000002067229 */ /* 0x004fce0000000004 */
[----:B------:R-:W-:Y:S01]  /*00f0*/  STG.E.64 desc[UR4][R8.64], R6 ;  /* 0x0000000608007986 */ /* 0x000fe2000c101b04 */
[----:B------:R-:W-:Y:S05]  /*0100*/  EXIT ;  /* 0x000000000000794d */ /* 0x000fea0003800000 */
.L_x_0:
[----:B------:R-:W-:-:S00]  /*0110*/  BRA `(.L_x_0) ;  /* 0xfffffffc00fc7947 */ /* 0x000fc0000383ffff */
[----:B------:R-:W-:-:S00]  /*0120*/  NOP ;  /* 0x0000000000007918 */ /* 0x000fc00000000000 */
        /* <DEDUP_REMOVED lines=13> */
.L_x_8:


//--------------------- .text._Z8cuda_subPdS_S_   --------------------------
	.section	.text._Z8cuda_subPdS_S_,"ax",@progbits
	.align	128
        .global         _Z8cuda_subPdS_S_
        .type           _Z8cuda_subPdS_S_,@function
        .size           _Z8cuda_subPdS_S_,(.L_x_9 - _Z8cuda_subPdS_S_)
        .other          _Z8cuda_subPdS_S_,@"STO_CUDA_ENTRY STV_DEFAULT"
_Z8cuda_subPdS_S_:
.text._Z8cuda_subPdS_S_:
        /* <DEDUP_REMOVED lines=14> */
[----:B--2---:R-:W-:-:S07]  /*00e0*/  DADD R6, R2, -R4 ;  /* 0x0000000002067229 */ /* 0x004fce0000000804 */
[----:B------:R-:W-:Y:S01]  /*00f0*/  STG.E.64 desc[UR4][R8.64], R6 ;  /* 0x0000000608007986 */ /* 0x000fe2000c101b04 */
[----:B------:R-:W-:Y:S05]  /*0100*/  EXIT ;  /* 0x000000000000794d */ /* 0x000fea0003800000 */
.L_x_1:
        /* <DEDUP_REMOVED lines=15> */
.L_x_9:


//--------------------- .text._Z9cuda_multPdS_S_  --------------------------
	.section	.text._Z9cuda_multPdS_S_,"ax",@progbits
	.align	128
        .global         _Z9cuda_multPdS_S_
        .type           _Z9cuda_multPdS_S_,@function
        .size           _Z9cuda_multPdS_S_,(.L_x_10 - _Z9cuda_multPdS_S_)
        .other          _Z9cuda_multPdS_S_,@"STO_CUDA_ENTRY STV_DEFAULT"
_Z9cuda_multPdS_S_:
.text._Z9cuda_multPdS_S_:
        /* <DEDUP_REMOVED lines=14> */
[----:B--2---:R-:W-:-:S07]  /*00e0*/  DMUL R6, R2, R4 ;  /* 0x0000000402067228 */ /* 0x004fce0000000000 */
[----:B------:R-:W-:Y:S01]  /*00f0*/  STG.E.64 desc[UR4][R8.64], R6 ;  /* 0x0000000608007986 */ /* 0x000fe2000c101b04 */
[----:B------:R-:W-:Y:S05]  /*0100*/  EXIT ;  /* 0x000000000000794d */ /* 0x000fea0003800000 */
.L_x_2:
        /* <DEDUP_REMOVED lines=15> */
.L_x_10:


//--------------------- .text._Z8cuda_dotPdS_iiiS_ --------------------------
	.section	.text._Z8cuda_dotPdS_iiiS_,"ax",@progbits
	.align	128
        .global         _Z8cuda_dotPdS_iiiS_
        .type           _Z8cuda_dotPdS_iiiS_,@function
        .size           _Z8cuda_dotPdS_iiiS_,(.L_x_11 - _Z8cuda_dotPdS_iiiS_)
        .other          _Z8cuda_dotPdS_iiiS_,@"STO_CUDA_ENTRY STV_DEFAULT"
_Z8cuda_dotPdS_iiiS_:
.text._Z8cuda_dotPdS_iiiS_:
[----:B------:R-:W-:Y:S08]  /*0000*/  LDC R1, c[0x0][0x37c] ;  /* 0x0000df00ff017b82 */ /* 0x000ff00000000800 */
[----:B------:R-:W0:Y:S01]  /*0010*/  LDC R0, c[0x0][0x398] ;  /* 0x0000e600ff007b82 */ /* 0x000e220000000800 */
[----:B------:R-:W1:Y:S01]  /*0020*/  LDCU.64 UR4, c[0x0][0x358] ;  /* 0x00006b00ff0477ac */ /* 0x000e620008000a00 */
[----:B------:R-:W-:-:S02]  /*0030*/  CS2R R16, SRZ ;  /* 0x0000000000107805 */ /* 0x000fc4000001ff00 */
[----:B0-----:R-:W-:-:S13]  /*0040*/  ISETP.GE.AND P0, PT, R0, 0x1, PT ;  /* 0x000000010000780c */ /* 0x001fda0003f06270 */
[----:B-1----:R-:W-:Y:S05]  /*0050*/  @!P0 BRA `(.L_x_3) ;  /* 0x00000008005c8947 */ /* 0x002fea0003800000 */
[----:B------:R-:W0:Y:S01]  /*0060*/  S2R R3, SR_CTAID.X ;  /* 0x0000000000037919 */ /* 0x000e220000002500 */
[C---:B------:R-:W-:Y:S01]  /*0070*/  ISETP.GE.U32.AND P1, PT, R0.reuse, 0x8, PT ;  /* 0x000000080000780c */ /* 0x040fe20003f26070 */
[----:B------:R-:W-:Y:S01]  /*0080*/  HFMA2 R7, -RZ, RZ, 0, 0 ;  /* 0x00000000ff077431 */ /* 0x000fe200000001ff */
[----:B------:R-:W-:Y:S01]  /*0090*/  LOP3.LUT R5, R0, 0x7, RZ, 0xc0, !PT ;  /* 0x0000000700057812 */ /* 0x000fe200078ec0ff */
[----:B------:R-:W1:Y:S01]  /*00a0*/  S2R R4, SR_TID.X ;  /* 0x0000000000047919 */ /* 0x000e620000002100 */
[----:B------:R-:W-:Y:S02]  /*00b0*/  CS2R R16, SRZ ;  /* 0x0000000000107805 */ /* 0x000fe4000001ff00 */
[----:B------:R-:W-:-:S07]  /*00c0*/  ISETP.NE.AND P0, PT, R5, RZ, PT ;  /* 0x000000ff0500720c */ /* 0x000fce0003f05270 */
[----:B------:R-:W-:Y:S06]  /*00d0*/  @!P1 BRA `(.L_x_4) ;  /* 0x0000000400289947 */ /* 0x000fec0003800000 */
[----:B------:R-:W2:Y:S01]  /*00e0*/  LDC R9, c[0x0][0x394] ;  /* 0x0000e500ff097b82 */ /* 0x000ea20000000800 */
[----:B------:R-:W-:Y:S01]  /*00f0*/  LOP3.LUT R7, R0, 0x7ffffff8, RZ, 0xc0, !PT ;  /* 0x7ffffff800077812 */ /* 0x000fe200078ec0ff */
[----:B0-----:R-:W-:Y:S01]  /*0100*/  IMAD R8, R3, R0, 0x3 ;  /* 0x0000000303087424 */ /* 0x001fe200078e0200 */
[-C--:B-1----:R-:W-:Y:S02]  /*0110*/  MOV R6, R4.reuse ;  /* 0x0000000400067202 */ /* 0x082fe40000000f00 */
[----:B------:R-:W-:Y:S02]  /*0120*/  CS2R R16, SRZ ;  /* 0x0000000000107805 */ /* 0x000fe4000001ff00 */
[----:B------:R-:W-:Y:S02]  /*0130*/  IADD3 R26, PT, PT, -R7, RZ, RZ ;  /* 0x000000ff071a7210 */ /* 0x000fe40007ffe1ff */
[----:B--2---:R-:W-:Y:S01]  /*0140*/  IADD3 R2, PT, PT, R4, R9, RZ ;  /* 0x0000000904027210 */ /* 0x004fe20007ffe0ff */
[C-C-:B------:R-:W-:Y:S01]  /*0150*/  IMAD R21, R9.reuse, 0x3, R4.reuse ;  /* 0x0000000309157824 */ /* 0x140fe200078e0204 */
[CC--:B------:R-:W-:Y:S01]  /*0160*/  LEA R20, R9.reuse, R4.reuse, 0x1 ;  /* 0x0000000409147211 */ /* 0x0c0fe200078e08ff */
[C-C-:B------:R-:W-:Y:S01]  /*0170*/  IMAD R23, R9.reuse, 0x5, R4.reuse ;  /* 0x0000000509177824 */ /* 0x140fe200078e0204 */
[C---:B------:R-:W-:Y:S01]  /*0180*/  LEA R22, R9.reuse, R4, 0x2 ;  /* 0x0000000409167211 */ /* 0x040fe200078e10ff */
[----:B------:R-:W-:-:S02]  /*0190*/  IMAD R24, R9, 0x6, R4 ;  /* 0x0000000609187824 */ /* 0x000fc400078e0204 */
[----:B------:R-:W-:-:S07]  /*01a0*/  IMAD R25, R9, 0x7, R4 ;  /* 0x0000000709197824 */ /* 0x000fce00078e0204 */
.L_x_5:
[----:B------:R-:W0:Y:S01]  /*01b0*/  LDC.64 R10, c[0x0][0x380] ;  /* 0x0000e000ff0a7b82 */ /* 0x000e220000000a00 */
[----:B------:R-:W-:-:S07]  /*01c0*/  IADD3 R19, PT, PT, R8, -0x3, RZ ;  /* 0xfffffffd08137810 */ /* 0x000fce0007ffe0ff */
[----:B------:R-:W1:Y:S01]  /*01d0*/  LDC.64 R12, c[0x0][0x388] ;  /* 0x0000e200ff0c7b82 */ /* 0x000e620000000a00 */
[----:B0-----:R-:W-:-:S05]  /*01e0*/  IMAD.WIDE.U32 R18, R19, 0x8, R10 ;  /* 0x0000000813127825 */ /* 0x001fca00078e000a */
[----:B------:R-:W2:Y:S01]  /*01f0*/  LDG.E.64 R14, desc[UR4][R18.64] ;  /* 0x00000004120e7981 */ /* 0x000ea2000c1e1b00 */
[----:B-1----:R-:W-:-:S05]  /*0200*/  IMAD.WIDE.U32 R28, R6, 0x8, R12 ;  /* 0x00000008061c7825 */ /* 0x002fca00078e000c */
[----:B------:R0:W2:Y:S02]  /*0210*/  LDG.E.64 R18, desc[UR4][R28.64] ;  /* 0x000000041c127981 */ /* 0x0000a4000c1e1b00 */
[----:B0-----:R-:W-:Y:S01]  /*0220*/  IMAD.WIDE.U32 R28, R2, 0x8, R12 ;  /* 0x00000008021c7825 */ /* 0x001fe200078e000c */
[----:B--2---:R-:W-:Y:S01]  /*0230*/  DFMA R18, R14, R18, R16 ;  /* 0x000000120e12722b */ /* 0x004fe20000000010 */
[----:B------:R-:W-:-:S03]  /*0240*/  IADD3 R15, PT, PT, R8, -0x2, RZ ;  /* 0xfffffffe080f7810 */ /* 0x000fc60007ffe0ff */
[----:B------:R-:W2:Y:S02]  /*0250*/  LDG.E.64 R16, desc[UR4][R28.64] ;  /* 0x000000041c107981 */ /* 0x000ea4000c1e1b00 */
[----:B------:R-:W-:-:S06]  /*0260*/  IMAD.WIDE.U32 R14, R15, 0x8, R10 ;  /* 0x000000080f0e7825 */ /* 0x000fcc00078e000a */
[----:B------:R-:W2:Y:S01]  /*0270*/  LDG.E.64 R14, desc[UR4][R14.64] ;  /* 0x000000040e0e7981 */ /* 0x000ea2000c1e1b00 */
[----:B------:R-:W-:Y:S01]  /*0280*/  IADD3 R27, PT, PT, R8, -0x1, RZ ;  /* 0xffffffff081b7810 */ /* 0x000fe20007ffe0ff */
[----:B--2---:R-:W-:-:S04]  /*0290*/  DFMA R16, R14, R16, R18 ;  /* 0x000000100e10722b */ /* 0x004fc80000000012 */
[----:B------:R-:W-:-:S04]  /*02a0*/  IMAD.WIDE.U32 R14, R27, 0x8, R10 ;  /* 0x000000081b0e7825 */ /* 0x000fc800078e000a */
[----:B------:R-:W-:Y:S02]  /*02b0*/  IMAD.WIDE.U32 R18, R20, 0x8, R12 ;  /* 0x0000000814127825 */ /* 0x000fe400078e000c */
[----:B------:R-:W2:Y:S04]  /*02c0*/  LDG.E.64 R14, desc[UR4][R14.64] ;  /* 0x000000040e0e7981 */ /* 0x000ea8000c1e1b00 */
[----:B------:R-:W2:Y:S01]  /*02d0*/  LDG.E.64 R18, desc[UR4][R18.64] ;  /* 0x0000000412127981 */ /* 0x000ea2000c1e1b00 */
[----:B------:R-:W-:Y:S01]  /*02e0*/  IMAD.WIDE.U32 R28, R8, 0x8, R10 ;  /* 0x00000008081c7825 */ /* 0x000fe200078e000a */
[----:B--2---:R-:W-:-:S03]  /*02f0*/  DFMA R18, R14, R18, R16 ;  /* 0x000000120e12722b */ /* 0x004fc60000000010 */
[--C-:B------:R-:W-:Y:S01]  /*0300*/  IMAD.WIDE.U32 R16, R21, 0x8, R12.reuse ;  /* 0x0000000815107825 */ /* 0x100fe200078e000c */
[----:B------:R0:W2:Y:S05]  /*0310*/  LDG.E.64 R14, desc[UR4][R28.64] ;  /* 0x000000041c0e7981 */ /* 0x0000aa000c1e1b00 */
[----:B------:R-:W2:Y:S01]  /*0320*/  LDG.E.64 R16, desc[UR4][R16.64] ;  /* 0x0000000410107981 */ /* 0x000ea2000c1e1b00 */
[----:B------:R-:W-:Y:S01]  /*0330*/  IADD3 R27, PT, PT, R8, 0x1, RZ ;  /* 0x00000001081b7810 */ /* 0x000fe20007ffe0ff */
[----:B0-----:R-:W-:Y:S01]  /*0340*/  IMAD.WIDE.U32 R28, R22, 0x8, R12 ;  /* 0x00000008161c7825 */ /* 0x001fe200078e000c */
[----:B--2---:R-:W-:-:S03]  /*0350*/  DFMA R16, R14, R16, R18 ;  /* 0x000000100e10722b */ /* 0x004fc60000000012 */
[----:B------:R-:W-:-:S05]  /*0360*/  IMAD.WIDE.U32 R18, R27, 0x8, R10 ;  /* 0x000000081b127825 */ /* 0x000fca00078e000a */
[----:B------:R-:W2:Y:S04]  /*0370*/  LDG.E.64 R14, desc[UR4][R18.64] ;  /* 0x00000004120e7981 */ /* 0x000ea8000c1e1b00 */
[----:B------:R0:W2:Y:S02]  /*0380*/  LDG.E.64 R18, desc[UR4][R28.64] ;  /* 0x000000041c127981 */ /* 0x0000a4000c1e1b00 */
[----:B0-----:R-:W-:Y:S01]  /*0390*/  IMAD.WIDE.U32 R28, R23, 0x8, R12 ;  /* 0x00000008171c7825 */ /* 0x001fe200078e000c */
[----:B--2---:R-:W-:Y:S01]  /*03a0*/  DFMA R18, R14, R18, R16 ;  /* 0x000000120e12722b */ /* 0x004fe20000000010 */
[----:B------:R-:W-:-:S03]  /*03b0*/  IADD3 R15, PT, PT, R8, 0x2, RZ ;  /* 0x00000002080f7810 */ /* 0x000fc60007ffe0ff */
[----:B------:R-:W2:Y:S02]  /*03c0*/  LDG.E.64 R16, desc[UR4][R28.64] ;  /* 0x000000041c107981 */ /* 0x000ea4000c1e1b00 */
[----:B------:R-:W-:-:S06]  /*03d0*/  IMAD.WIDE.U32 R14, R15, 0x8, R10 ;  /* 0x000000080f0e7825 */ /* 0x000fcc00078e000a */
[----:B------:R-:W2:Y:S01]  /*03e0*/  LDG.E.64 R14, desc[UR4][R14.64] ;  /* 0x000000040e0e7981 */ /* 0x000ea2000c1e1b00 */
[----:B------:R-:W-:Y:S01]  /*03f0*/  IADD3 R27, PT, PT, R8, 0x3, RZ ;  /* 0x00000003081b7810 */ /* 0x000fe20007ffe0ff */
[----:B--2---:R-:W-:-:S04]  /*0400*/  DFMA R16, R14, R16, R18 ;  /* 0x000000100e10722b */ /* 0x004fc80000000012 */
[----:B------:R-:W-:Y:S01]  /*0410*/  IMAD.WIDE.U32 R14, R27, 0x8, R10 ;  /* 0x000000081b0e7825 */ /* 0x000fe200078e000a */
[----:B------:R-:W-:-:S03]  /*0420*/  IADD3 R27, PT, PT, R8, 0x4, RZ ;  /* 0x00000004081b7810 */ /* 0x000fc60007ffe0ff */
[----:B------:R-:W-:Y:S02]  /*0430*/  IMAD.WIDE.U32 R18, R24, 0x8, R12 ;  /* 0x0000000818127825 */ /* 0x000fe400078e000c */
[----:B------:R-:W2:Y:S02]  /*0440*/  LDG.E.64 R14, desc[UR4][R14.64] ;  /* 0x000000040e0e7981 */ /* 0x000ea4000c1e1b00 */
[----:B------:R-:W-:Y:S02]  /*0450*/  IMAD.WIDE.U32 R10, R27, 0x8, R10 ;  /* 0x000000081b0a7825 */ /* 0x000fe400078e000a */
[----:B------:R-:W2:Y:S02]  /*0460*/  LDG.E.64 R18, desc[UR4][R18.64] ;  /* 0x0000000412127981 */ /* 0x000ea4000c1e1b00 */
[----:B------:R-:W-:Y:S02]  /*0470*/  IMAD.WIDE.U32 R12, R25, 0x8, R12 ;  /* 0x00000008190c7825 */ /* 0x000fe400078e000c */
[----:B------:R-:W3:Y:S04]  /*0480*/  LDG.E.64 R10, desc[UR4][R10.64] ;  /* 0x000000040a0a7981 */ /* 0x000ee8000c1e1b00 */
[----:B------:R-:W3:Y:S01]  /*0490*/  LDG.E.64 R12, desc[UR4][R12.64] ;  /* 0x000000040c0c7981 */ /* 0x000ee2000c1e1b00 */
[----:B------:R-:W-:-:S04]  /*04a0*/  IADD3 R26, PT, PT, R26, 0x8, RZ ;  /* 0x000000081a1a7810 */ /* 0x000fc80007ffe0ff */
[----:B------:R-:W-:Y:S01]  /*04b0*/  ISETP.NE.AND P1, PT, R26, RZ, PT ;  /* 0x000000ff1a00720c */ /* 0x000fe20003f25270 */
[C---:B------:R-:W-:Y:S01]  /*04c0*/  IMAD R2, R9.reuse, 0x8, R2 ;  /* 0x0000000809027824 */ /* 0x040fe200078e0202 */
[----:B------:R-:W-:Y:S02]  /*04d0*/  IADD3 R8, PT, PT, R8, 0x8, RZ ;  /* 0x0000000808087810 */ /* 0x000fe40007ffe0ff */
[C---:B------:R-:W-:Y:S02]  /*04e0*/  LEA R20, R9.reuse, R20, 0x3 ;  /* 0x0000001409147211 */ /* 0x040fe400078e18ff */
[C---:B------:R-:W-:Y:S02]  /*04f0*/  LEA R21, R9.reuse, R21, 0x3 ;  /* 0x0000001509157211 */ /* 0x040fe400078e18ff */
[C---:B------:R-:W-:Y:S02]  /*0500*/  LEA R22, R9.reuse, R22, 0x3 ;  /* 0x0000001609167211 */ /* 0x040fe400078e18ff */
[----:B------:R-:W-:-:S02]  /*0510*/  LEA R23, R9, R23, 0x3 ;  /* 0x0000001709177211 */ /* 0x000fc400078e18ff */
[C---:B------:R-:W-:Y:S02]  /*0520*/  LEA R24, R9.reuse, R24, 0x3 ;  /* 0x0000001809187211 */ /* 0x040fe400078e18ff */
[C---:B------:R-:W-:Y:S02]  /*0530*/  LEA R25, R9.reuse, R25, 0x3 ;  /* 0x0000001909197211 */ /* 0x040fe400078e18ff */
[----:B------:R-:W-:Y:S01]  /*0540*/  LEA R6, R9, R6, 0x3 ;  /* 0x0000000609067211 */ /* 0x000fe200078e18ff */
[----:B--2---:R-:W-:-:S08]  /*0550*/  DFMA R16, R14, R18, R16 ;  /* 0x000000120e10722b */ /* 0x004fd00000000010 */
[----:B---3--:R-:W-:Y:S01]  /*0560*/  DFMA R16, R10, R12, R16 ;  /* 0x0000000c0a10722b */ /* 0x008fe20000000010 */
[----:B------:R-:W-:Y:S10]  /*0570*/  @P1 BRA `(.L_x_5) ;  /* 0xfffffffc000c1947 */ /* 0x000ff4000383ffff */
.L_x_4:
[----:B------:R-:W-:Y:S05]  /*0580*/  @!P0 BRA `(.L_x_3) ;  /* 0x0000000400108947 */ /* 0x000fea0003800000 */
[----:B------:R-:W-:Y:S02]  /*0590*/  ISETP.GE.U32.AND P0, PT, R5, 0x4, PT ;  /* 0x000000040500780c */ /* 0x000fe40003f06070 */
[----:B------:R-:W-:-:S04]  /*05a0*/  LOP3.LUT R6, R0, 0x3, RZ, 0xc0, !PT ;  /* 0x0000000300067812 */ /* 0x000fc800078ec0ff */
[----:B------:R-:W-:-:S07]  /*05b0*/  ISETP.NE.AND P1, PT, R6, RZ, PT ;  /* 0x000000ff0600720c */ /* 0x000fce0003f25270 */
[----:B------:R-:W-:Y:S06]  /*05c0*/  @!P0 BRA `(.L_x_6) ;  /* 0x0000000000808947 */ /* 0x000fec0003800000 */
[----:B------:R-:W2:Y:S01]  /*05d0*/  LDC.64 R10, c[0x0][0x380] ;  /* 0x0000e000ff0a7b82 */ /* 0x000ea20000000a00 */
[----:B------:R-:W1:Y:S01]  /*05e0*/  LDCU UR6, c[0x0][0x394] ;  /* 0x00007280ff0677ac */ /* 0x000e620008000800 */
[----:B0-----:R-:W-:-:S05]  /*05f0*/  IMAD R5, R3, R0, R7 ;  /* 0x0000000003057224 */ /* 0x001fca00078e0207 */
[----:B------:R-:W-:Y:S01]  /*0600*/  IADD3 R15, PT, PT, R5, 0x1, RZ ;  /* 0x00000001050f7810 */ /* 0x000fe20007ffe0ff */
[----:B------:R-:W0:Y:S01]  /*0610*/  LDC.64 R8, c[0x0][0x388] ;  /* 0x0000e200ff087b82 */ /* 0x000e220000000a00 */
[----:B-1----:R-:W-:-:S04]  /*0620*/  IMAD R13, R7, UR6, R4 ;  /* 0x00000006070d7c24 */ /* 0x002fc8000f8e0204 */
[----:B------:R-:W-:Y:S02]  /*0630*/  VIADD R27, R13, UR6 ;  /* 0x000000060d1b7c36 */ /* 0x000fe40008000000 */
[C---:B--2---:R-:W-:Y:S01]  /*0640*/  IMAD.WIDE.U32 R18, R5.reuse, 0x8, R10 ;  /* 0x0000000805127825 */ /* 0x044fe200078e000a */
[----:B------:R-:W-:-:S05]  /*0650*/  IADD3 R23, PT, PT, R5, 0x2, RZ ;  /* 0x0000000205177810 */ /* 0x000fca0007ffe0ff */
[----:B------:R-:W2:Y:S01]  /*0660*/  LDG.E.64 R18, desc[UR4][R18.64] ;  /* 0x0000000412127981 */ /* 0x000ea2000c1e1b00 */
[----:B0-----:R-:W-:-:S04]  /*0670*/  IMAD.WIDE.U32 R20, R13, 0x8, R8 ;  /* 0x000000080d147825 */ /* 0x001fc800078e0008 */
[----:B------:R-:W-:Y:S02]  /*0680*/  IMAD.WIDE.U32 R12, R15, 0x8, R10 ;  /* 0x000000080f0c7825 */ /* 0x000fe400078e000a */
[----:B------:R-:W2:Y:S02]  /*0690*/  LDG.E.64 R20, desc[UR4][R20.64] ;  /* 0x0000000414147981 */ /* 0x000ea4000c1e1b00 */
[C---:B------:R-:W-:Y:S01]  /*06a0*/  IMAD.WIDE.U32 R14, R27.reuse, 0x8, R8 ;  /* 0x000000081b0e7825 */ /* 0x040fe200078e0008 */
[----:B------:R-:W-:Y:S01]  /*06b0*/  IADD3 R27, PT, PT, R27, UR6, RZ ;  /* 0x000000061b1b7c10 */ /* 0x000fe2000fffe0ff */
[----:B------:R-:W3:Y:S02]  /*06c0*/  LDG.E.64 R12, desc[UR4][R12.64] ;  /* 0x000000040c0c7981 */ /* 0x000ee4000c1e1b00 */
[----:B------:R-:W-:Y:S02]  /*06d0*/  IMAD.WIDE.U32 R22, R23, 0x8, R10 ;  /* 0x0000000817167825 */ /* 0x000fe400078e000a */
[----:B------:R-:W3:Y:S02]  /*06e0*/  LDG.E.64 R14, desc[UR4][R14.64] ;  /* 0x000000040e0e7981 */ /* 0x000ee4000c1e1b00 */
[----:B------:R-:W-:Y:S01]  /*06f0*/  IMAD.WIDE.U32 R24, R27, 0x8, R8 ;  /* 0x000000081b187825 */ /* 0x000fe200078e0008 */
[----:B------:R-:W-:Y:S01]  /*0700*/  IADD3 R5, PT, PT, R5, 0x3, RZ ;  /* 0x0000000305057810 */ /* 0x000fe20007ffe0ff */
[----:B------:R-:W4:Y:S01]  /*0710*/  LDG.E.64 R22, desc[UR4][R22.64] ;  /* 0x0000000416167981 */ /* 0x000f22000c1e1b00 */
[----:B------:R-:W-:-:S03]  /*0720*/  IADD3 R2, PT, PT, R27, UR6, RZ ;  /* 0x000000061b027c10 */ /* 0x000fc6000fffe0ff */
[----:B------:R-:W4:Y:S01]  /*0730*/  LDG.E.64 R24, desc[UR4][R24.64] ;  /* 0x0000000418187981 */ /* 0x000f22000c1e1b00 */
[----:B------:R-:W-:-:S04]  /*0740*/  IMAD.WIDE.U32 R10, R5, 0x8, R10 ;  /* 0x00000008050a7825 */ /* 0x000fc800078e000a */
[----:B------:R-:W-:Y:S02]  /*0750*/  IMAD.WIDE.U32 R8, R2, 0x8, R8 ;  /* 0x0000000802087825 */ /* 0x000fe400078e0008 */
[----:B------:R-:W5:Y:S04]  /*0760*/  LDG.E.64 R10, desc[UR4][R10.64] ;  /* 0x000000040a0a7981 */ /* 0x000f68000c1e1b00 */
[----:B------:R-:W5:Y:S01]  /*0770*/  LDG.E.64 R8, desc[UR4][R8.64] ;  /* 0x0000000408087981 */ /* 0x000f62000c1e1b00 */
[----:B------:R-:W-:Y:S01]  /*0780*/  IADD3 R7, PT, PT, R7, 0x4, RZ ;  /* 0x0000000407077810 */ /* 0x000fe20007ffe0ff */
[----:B--2---:R-:W-:-:S08]  /*0790*/  DFMA R18, R18, R20, R16 ;  /* 0x000000141212722b */ /* 0x004fd00000000010 */
[----:B---3--:R-:W-:-:S08]  /*07a0*/  DFMA R12, R12, R14, R18 ;  /* 0x0000000e0c0c722b */ /* 0x008fd00000000012 */
[----:B----4-:R-:W-:-:S08]  /*07b0*/  DFMA R12, R22, R24, R12 ;  /* 0x00000018160c722b */ /* 0x010fd0000000000c */
[----:B-----5:R-:W-:-:S11]  /*07c0*/  DFMA R16, R10, R8, R12 ;  /* 0x000000080a10722b */ /* 0x020fd6000000000c */
.L_x_6:
[----:B------:R-:W-:Y:S05]  /*07d0*/  @!P1 BRA `(.L_x_3) ;  /* 0x00000000007c9947 */ /* 0x000fea0003800000 */
[----:B------:R-:W-:Y:S01]  /*07e0*/  ISETP.NE.AND P0, PT, R6, 0x1, PT ;  /* 0x000000010600780c */ /* 0x000fe20003f05270 */
[----:B------:R-:W2:Y:S01]  /*07f0*/  LDC.64 R20, c[0x0][0x380] ;  /* 0x0000e000ff147b82 */ /* 0x000ea20000000a00 */
[----:B------:R-:W-:-:S04]  /*0800*/  LOP3.LUT R2, R0, 0x1, RZ, 0xc0, !PT ;  /* 0x0000000100027812 */ /* 0x000fc800078ec0ff */
[----:B------:R-:W-:-:S03]  /*0810*/  ISETP.NE.U32.AND P1, PT, R2, 0x1, PT ;  /* 0x000000010200780c */ /* 0x000fc60003f25070 */
[----:B------:R-:W3:Y:S04]  /*0820*/  LDC.64 R18, c[0x0][0x388] ;  /* 0x0000e200ff127b82 */ /* 0x000ee80000000a00 */
[----:B0-----:R-:W-:-:S04]  /*0830*/  @P0 IMAD R5, R3, R0, R7 ;  /* 0x0000000003050224 */ /* 0x001fc800078e0207 */
[----:B------:R-:W1:Y:S08]  /*0840*/  @P0 LDC R6, c[0x0][0x394] ;  /* 0x0000e500ff060b82 */ /* 0x000e700000000800 */
[----:B------:R-:W0:Y:S01]  /*0850*/  @!P1 LDC R2, c[0x0][0x394] ;  /* 0x0000e500ff029b82 */ /* 0x000e220000000800 */
[C---:B--2---:R-:W-:Y:S01]  /*0860*/  @P0 IMAD.WIDE.U32 R12, R5.reuse, 0x8, R20 ;  /* 0x00000008050c0825 */ /* 0x044fe200078e0014 */
[----:B------:R-:W-:-:S05]  /*0870*/  @P0 IADD3 R5, PT, PT, R5, 0x1, RZ ;  /* 0x0000000105050810 */ /* 0x000fca0007ffe0ff */
[----:B------:R-:W2:Y:S01]  /*0880*/  @P0 LDG.E.64 R12, desc[UR4][R12.64] ;  /* 0x000000040c0c0981 */ /* 0x000ea2000c1e1b00 */
[----:B------:R-:W4:Y:S08]  /*0890*/  LDC.64 R8, c[0x0][0x380] ;  /* 0x0000e000ff087b82 */ /* 0x000f300000000a00 */
[----:B------:R-:W5:Y:S01]  /*08a0*/  LDC.64 R10, c[0x0][0x388] ;  /* 0x0000e200ff0a7b82 */ /* 0x000f620000000a00 */
[C---:B-1----:R-:W-:Y:S01]  /*08b0*/  @P0 IMAD R23, R7.reuse, R6, R4 ;  /* 0x0000000607170224 */ /* 0x042fe200078e0204 */
[----:B------:R-:W-:-:S03]  /*08c0*/  @P0 IADD3 R7, PT, PT, R7, 0x2, RZ ;  /* 0x0000000207070810 */ /* 0x000fc60007ffe0ff */
[C---:B---3--:R-:W-:Y:S01]  /*08d0*/  @P0 IMAD.WIDE.U32 R14, R23.reuse, 0x8, R18 ;  /* 0x00000008170e0825 */ /* 0x048fe200078e0012 */
[----:B------:R-:W-:-:S03]  /*08e0*/  @P0 IADD3 R23, PT, PT, R23, R6, RZ ;  /* 0x0000000617170210 */ /* 0x000fc60007ffe0ff */
[----:B------:R-:W-:Y:S02]  /*08f0*/  @P0 IMAD.WIDE.U32 R20, R5, 0x8, R20 ;  /* 0x0000000805140825 */ /* 0x000fe400078e0014 */
[----:B------:R-:W2:Y:S02]  /*0900*/  @P0 LDG.E.64 R14, desc[UR4][R14.64] ;  /* 0x000000040e0e0981 */ /* 0x000ea4000c1e1b00 */
[----:B------:R-:W-:Y:S02]  /*0910*/  @P0 IMAD.WIDE.U32 R18, R23, 0x8, R18 ;  /* 0x0000000817120825 */ /* 0x000fe400078e0012 */
[----:B------:R-:W3:Y:S02]  /*0920*/  @P0 LDG.E.64 R20, desc[UR4][R20.64] ;  /* 0x0000000414140981 */ /* 0x000ee4000c1e1b00 */
[----:B------:R-:W-:Y:S02]  /*0930*/  @!P1 IMAD R3, R3, R0, R7 ;  /* 0x0000000003039224 */ /* 0x000fe400078e0207 */
[----:B0-----:R-:W-:Y:S01]  /*0940*/  @!P1 IMAD R7, R7, R2, R4 ;  /* 0x0000000207079224 */ /* 0x001fe200078e0204 */
[----:B------:R-:W3:Y:S01]  /*0950*/  @P0 LDG.E.64 R18, desc[UR4][R18.64] ;  /* 0x0000000412120981 */ /* 0x000ee2000c1e1b00 */
[----:B----4-:R-:W-:-:S04]  /*0960*/  @!P1 IMAD.WIDE.U32 R8, R3, 0x8, R8 ;  /* 0x0000000803089825 */ /* 0x010fc800078e0008 */
[----:B-----5:R-:W-:Y:S02]  /*0970*/  @!P1 IMAD.WIDE.U32 R10, R7, 0x8, R10 ;  /* 0x00000008070a9825 */ /* 0x020fe400078e000a */
[----:B------:R-:W4:Y:S04]  /*0980*/  @!P1 LDG.E.64 R8, desc[UR4][R8.64] ;  /* 0x0000000408089981 */ /* 0x000f28000c1e1b00 */
[----:B------:R-:W4:Y:S01]  /*0990*/  @!P1 LDG.E.64 R10, desc[UR4][R10.64] ;  /* 0x000000040a0a9981 */ /* 0x000f22000c1e1b00 */
[----:B--2---:R-:W-:-:S08]  /*09a0*/  @P0 DFMA R12, R12, R14, R16 ;  /* 0x0000000e0c0c022b */ /* 0x004fd00000000010 */
[----:B---3--:R-:W-:-:S08]  /*09b0*/  @P0 DFMA R16, R20, R18, R12 ;  /* 0x000000121410022b */ /* 0x008fd0000000000c */
[----:B----4-:R-:W-:-:S11]  /*09c0*/  @!P1 DFMA R16, R8, R10, R16 ;  /* 0x0000000a0810922b */ /* 0x010fd60000000010 */
.L_x_3:
[----:B------:R-:W2:Y:S01]  /*09d0*/  S2R R5, SR_TID.X ;  /* 0x0000000000057919 */ /* 0x000ea20000002100 */
[----:B------:R-:W2:Y:S08]  /*09e0*/  S2UR UR6, SR_CTAID.X ;  /* 0x00000000000679c3 */ /* 0x000eb00000002500 */
[----:B------:R-:W2:Y:S08]  /*09f0*/  LDC R0, c[0x0][0x394] ;  /* 0x0000e500ff007b82 */ /* 0x000eb00000000800 */
[----:B0-----:R-:W0:Y:S01]  /*0a00*/  LDC.64 R2, c[0x0][0x3a0] ;  /* 0x0000e800ff027b82 */ /* 0x001e220000000a00 */
[----:B--2---:R-:W-:-:S04]  /*0a10*/  IMAD R5, R0, UR6, R5 ;  /* 0x0000000600057c24 */ /* 0x004fc8000f8e0205 */
[----:B0-----:R-:W-:-:S05]  /*0a20*/  IMAD.WIDE.U32 R2, R5, 0x8, R2 ;  /* 0x0000000805027825 */ /* 0x001fca00078e0002 */
[----:B------:R-:W-:Y:S01]  /*0a30*/  STG.E.64 desc[UR4][R2.64], R16 ;  /* 0x0000001002007986 */ /* 0x000fe2000c101b04 */
[----:B------:R-:W-:Y:S05]  /*0a40*/  EXIT ;  /* 0x000000000000794d */ /* 0x000fea0003800000 */
.L_x_7:
        /* <DEDUP_REMOVED lines=11> */
.L_x_11:


//--------------------- .nv.shared.reserved.0     --------------------------
	.section	.nv.shared.reserved.0,"aw",@nobits
	.weak		__nv_reservedSMEM_offset_0_alias
	.size		__nv_reservedSMEM_offset_0_alias, 0, 64
	.other		__nv_reservedSMEM_offset_0_alias,@"STO_CUDA_RESERVED_SHARED STV_DEFAULT"
__nv_reservedSMEM_offset_0_alias:
	.zero		0
	.zero		64


//--------------------- .nv.constant0._Z8cuda_addPdS_S_ --------------------------
	.section	.nv.constant0._Z8cuda_addPdS_S_,"a",@progbits
	.sectionflags	@""
	.align	4
.nv.constant0._Z8cuda_addPdS_S_:
	.zero		920


//--------------------- .nv.constant0._Z8cuda_subPdS_S_ --------------------------
	.section	.nv.constant0._Z8cuda_subPdS_S_,"a",@progbits
	.sectionflags	@""
	.align	4
.nv.constant0._Z8cuda_subPdS_S_:
	.zero		920


//--------------------- .nv.constant0._Z9cuda_multPdS_S_ --------------------------
	.section	.nv.constant0._Z9cuda_multPdS_S_,"a",@progbits
	.sectionflags	@""
	.align	4
.nv.constant0._Z9cuda_multPdS_S_:
	.zero		920


//--------------------- .nv.constant0._Z8cuda_dotPdS_iiiS_ --------------------------
	.section	.nv.constant0._Z8cuda_dotPdS_iiiS_,"a",@progbits
	.sectionflags	@""
	.align	4
.nv.constant0._Z8cuda_dotPdS_iiiS_:
	.zero		936


//--------------------- SYMBOLS --------------------------

	.type		.nv.reservedSmem.offset0,@object
	.size		.nv.reservedSmem.offset0,0x4
